//
// Generated by NVIDIA NVVM Compiler
//
// Compiler Build ID: CL-36424714
// Cuda compilation tools, release 13.0, V13.0.88
// Based on NVVM 20.0.0
//

.version 9.0
.target sm_100
.address_size 64

	// .globl	_Z14sumArraysOnGPUPfS_S_

.visible .entry _Z14sumArraysOnGPUPfS_S_(
	.param .u64 .ptr .align 1 _Z14sumArraysOnGPUPfS_S__param_0,
	.param .u64 .ptr .align 1 _Z14sumArraysOnGPUPfS_S__param_1,
	.param .u64 .ptr .align 1 _Z14sumArraysOnGPUPfS_S__param_2
)
{
	.reg .b32 	%r<5>;
	.reg .b32 	%f<4>;
	.reg .b64 	%rd<11>;

	ld.param.u64 	%rd1, [_Z14sumArraysOnGPUPfS_S__param_0];
	ld.param.u64 	%rd2, [_Z14sumArraysOnGPUPfS_S__param_1];
	ld.param.u64 	%rd3, [_Z14sumArraysOnGPUPfS_S__param_2];
	cvta.to.global.u64 	%rd4, %rd3;
	cvta.to.global.u64 	%rd5, %rd2;
	cvta.to.global.u64 	%rd6, %rd1;
	mov.u32 	%r1, %ctaid.x;
	mov.u32 	%r2, %ntid.x;
	mov.u32 	%r3, %tid.x;
	mad.lo.s32 	%r4, %r1, %r2, %r3;
	mul.wide.s32 	%rd7, %r4, 4;
	add.s64 	%rd8, %rd6, %rd7;
	ld.global.f32 	%f1, [%rd8];
	add.s64 	%rd9, %rd5, %rd7;
	ld.global.f32 	%f2, [%rd9];
	add.f32 	%f3, %f1, %f2;
	add.s64 	%rd10, %rd4, %rd7;
	st.global.f32 	[%rd10], %f3;
	ret;

}
	// .globl	_Z14sumMatrixOnGPUPfS_S_ii
.visible .entry _Z14sumMatrixOnGPUPfS_S_ii(
	.param .u64 .ptr .align 1 _Z14sumMatrixOnGPUPfS_S_ii_param_0,
	.param .u64 .ptr .align 1 _Z14sumMatrixOnGPUPfS_S_ii_param_1,
	.param .u64 .ptr .align 1 _Z14sumMatrixOnGPUPfS_S_ii_param_2,
	.param .u32 _Z14sumMatrixOnGPUPfS_S_ii_param_3,
	.param .u32 _Z14sumMatrixOnGPUPfS_S_ii_param_4
)
{
	.reg .pred 	%p<4>;
	.reg .b32 	%r<14>;
	.reg .b32 	%f<4>;
	.reg .b64 	%rd<11>;

	ld.param.u64 	%rd1, [_Z14sumMatrixOnGPUPfS_S_ii_param_0];
	ld.param.u64 	%rd2, [_Z14sumMatrixOnGPUPfS_S_ii_param_1];
	ld.param.u64 	%rd3, [_Z14sumMatrixOnGPUPfS_S_ii_param_2];
	ld.param.u32 	%r2, [_Z14sumMatrixOnGPUPfS_S_ii_param_3];
	ld.param.u32 	%r3, [_Z14sumMatrixOnGPUPfS_S_ii_param_4];
	mov.u32 	%r5, %tid.x;
	mov.u32 	%r6, %ctaid.x;
	mov.u32 	%r7, %ntid.x;
	mad.lo.s32 	%r8, %r6, %r7, %r5;
	mov.u32 	%r9, %tid.y;
	mov.u32 	%r10, %ctaid.y;
	mov.u32 	%r11, %ntid.y;
	mad.lo.s32 	%r12, %r10, %r11, %r9;
	mad.lo.s32 	%r1, %r2, %r12, %r8;
	setp.ge.u32 	%p1, %r8, %r2;
	setp.ge.u32 	%p2, %r12, %r3;
	or.pred  	%p3, %p1, %p2;
	@%p3 bra 	$L__BB1_2;
	cvta.to.global.u64 	%rd4, %rd1;
	cvta.to.global.u64 	%rd5, %rd2;
	cvta.to.global.u64 	%rd6, %rd3;
	mul.wide.u32 	%rd7, %r1, 4;
	add.s64 	%rd8, %rd4, %rd7;
	ld.global.f32 	%f1, [%rd8];
	add.s64 	%rd9, %rd5, %rd7;
	ld.global.f32 	%f2, [%rd9];
	add.f32 	%f3, %f1, %f2;
	add.s64 	%rd10, %rd6, %rd7;
	st.global.f32 	[%rd10], %f3;
$L__BB1_2:
	ret;

}


// ===== COMPILED SASS (sm_100) =====

	.target	sm_100

	.elftype	@"ET_EXEC"


//--------------------- .note.nv.tkinfo           --------------------------
	.section	.note.nv.tkinfo,"",@"SHT_NOTE"
	.sectionflags	@"SHF_NOTE_NV_TKINFO"
	.tkinfo
        /*0018*/ 	.word	0x00000002
        /*0030*/ 	.string	""
        /*0030*/ 	.string	"ptxas"
        /*0030*/ 	.string	"Cuda compilation tools, release 13.0, V13.0.88"
        /*0030*/ 	.string	"Build cuda_13.0.r13.0/compiler.36424714_0"
        /*0030*/ 	.string	"-arch sm_100 -m 64 "



//--------------------- .note.nv.cuinfo           --------------------------
	.section	.note.nv.cuinfo,"",@"SHT_NOTE"
	.sectionflags	@"SHF_NOTE_NV_CUINFO"
        /*0018*/ 	.short	0x0002
        /*001a*/ 	.short	0x0064
        /*001c*/ 	.short	0x0082
	.zero		2


//--------------------- .nv.info                  --------------------------
	.section	.nv.info,"",@"SHT_CUDA_INFO"
	.align	4


	//----- nvinfo : EIATTR_REGCOUNT
	.align		4
        /*0000*/ 	.byte	0x04, 0x2f
        /*0002*/ 	.short	(.L_1 - .L_0)
	.align		4
.L_0:
        /*0004*/ 	.word	index@(_Z14sumArraysOnGPUPfS_S_)
        /*0008*/ 	.word	0x0000000c


	//----- nvinfo : EIATTR_FRAME_SIZE
	.align		4
.L_1:
        /*000c*/ 	.byte	0x04, 0x11
        /*000e*/ 	.short	(.L_3 - .L_2)
	.align		4
.L_2:
        /*0010*/ 	.word	index@(_Z14sumArraysOnGPUPfS_S_)
        /*0014*/ 	.word	0x00000000


	//----- nvinfo : EIATTR_REGCOUNT
	.align		4
.L_3:
        /*0018*/ 	.byte	0x04, 0x2f
        /*001a*/ 	.short	(.L_5 - .L_4)
	.align		4
.L_4:
        /*001c*/ 	.word	index@(_Z14sumMatrixOnGPUPfS_S_ii)
        /*0020*/ 	.word	0x0000000c


	//----- nvinfo : EIATTR_FRAME_SIZE
	.align		4
.L_5:
        /*0024*/ 	.byte	0x04, 0x11
        /*0026*/ 	.short	(.L_7 - .L_6)
	.align		4
.L_6:
        /*0028*/ 	.word	index@(_Z14sumMatrixOnGPUPfS_S_ii)
        /*002c*/ 	.word	0x00000000


	//----- nvinfo : EIATTR_MIN_STACK_SIZE
	.align		4
.L_7:
        /*0030*/ 	.byte	0x04, 0x12
        /*0032*/ 	.short	(.L_9 - .L_8)
	.align		4
.L_8:
        /*0034*/ 	.word	index@(_Z14sumMatrixOnGPUPfS_S_ii)
        /*0038*/ 	.word	0x00000000


	//----- nvinfo : EIATTR_MIN_STACK_SIZE
	.align		4
.L_9:
        /*003c*/ 	.byte	0x04, 0x12
        /*003e*/ 	.short	(.L_11 - .L_10)
	.align		4
.L_10:
        /*0040*/ 	.word	index@(_Z14sumArraysOnGPUPfS_S_)
        /*0044*/ 	.word	0x00000000
.L_11:


//--------------------- .nv.compat                --------------------------
	.section	.nv.compat,"",@"SHT_CUDA_COMPAT_INFO"
	.align	4
        /*0000*/ 	.byte	0x02, 0x09, 0x00, 0x00, 0x02, 0x02, 0x01, 0x00, 0x02, 0x05, 0x05, 0x00, 0x03, 0x07, 0x01, 0x01
        /*0010*/ 	.byte	0x02, 0x03, 0x00, 0x00, 0x02, 0x06, 0x01, 0x00, 0x04, 0x0b, 0x08, 0x00, 0x09, 0x00, 0x00, 0x00
        /*0020*/ 	.byte	0x00, 0x00, 0x00, 0x00


//--------------------- .nv.info._Z14sumMatrixOnGPUPfS_S_ii --------------------------
	.section	.nv.info._Z14sumMatrixOnGPUPfS_S_ii,"",@"SHT_CUDA_INFO"
	.sectionflags	@""
	.align	4


	//----- nvinfo : EIATTR_CUDA_API_VERSION
	.align		4
        /*0000*/ 	.byte	0x04, 0x37
        /*0002*/ 	.short	(.L_13 - .L_12)
.L_12:
        /*0004*/ 	.word	0x00000082


	//----- nvinfo : EIATTR_KPARAM_INFO
	.align		4
.L_13:
        /*0008*/ 	.byte	0x04, 0x17
        /*000a*/ 	.short	(.L_15 - .L_14)
.L_14:
        /*000c*/ 	.word	0x00000000
        /*0010*/ 	.short	0x0004
        /*0012*/ 	.short	0x001c
        /*0014*/ 	.byte	0x00, 0xf0, 0x11, 0x00


	//----- nvinfo : EIATTR_KPARAM_INFO
	.align		4
.L_15:
        /*0018*/ 	.byte	0x04, 0x17
        /*001a*/ 	.short	(.L_17 - .L_16)
.L_16:
        /*001c*/ 	.word	0x00000000
        /*0020*/ 	.short	0x0003
        /*0022*/ 	.short	0x0018
        /*0024*/ 	.byte	0x00, 0xf0, 0x11, 0x00


	//----- nvinfo : EIATTR_KPARAM_INFO
	.align		4
.L_17:
        /*0028*/ 	.byte	0x04, 0x17
        /*002a*/ 	.short	(.L_19 - .L_18)
.L_18:
        /*002c*/ 	.word	0x00000000
        /*0030*/ 	.short	0x0002
        /*0032*/ 	.short	0x0010
        /*0034*/ 	.byte	0x00, 0xf5, 0x21, 0x00


	//----- nvinfo : EIATTR_KPARAM_INFO
	.align		4
.L_19:
        /*0038*/ 	.byte	0x04, 0x17
        /*003a*/ 	.short	(.L_21 - .L_20)
.L_20:
        /*003c*/ 	.word	0x00000000
        /*0040*/ 	.short	0x0001
        /*0042*/ 	.short	0x0008
        /*0044*/ 	.byte	0x00, 0xf5, 0x21, 0x00


	//----- nvinfo : EIATTR_KPARAM_INFO
	.align		4
.L_21:
        /*0048*/ 	.byte	0x04, 0x17
        /*004a*/ 	.short	(.L_23 - .L_22)
.L_22:
        /*004c*/ 	.word	0x00000000
        /*0050*/ 	.short	0x0000
        /*0052*/ 	.short	0x0000
        /*0054*/ 	.byte	0x00, 0xf5, 0x21, 0x00


	//----- nvinfo : EIATTR_SPARSE_MMA_MASK
	.align		4
.L_23:
        /*0058*/ 	.byte	0x03, 0x50
        /*005a*/ 	.short	0x0000


	//----- nvinfo : EIATTR_MAXREG_COUNT
	.align		4
        /*005c*/ 	.byte	0x03, 0x1b
        /*005e*/ 	.short	0x00ff


	//----- nvinfo : EIATTR_MERCURY_ISA_VERSION
	.align		4
        /*0060*/ 	.byte	0x03, 0x5f
        /*0062*/ 	.short	0x0101


	//----- nvinfo : EIATTR_VRC_CTA_INIT_COUNT
	.align		4
        /*0064*/ 	.byte	0x02, 0x4a
	.zero		1
	.zero		1


	//----- nvinfo : EIATTR_EXIT_INSTR_OFFSETS
	.align		4
        /*0068*/ 	.byte	0x04, 0x1c
        /*006a*/ 	.short	(.L_25 - .L_24)


	//   ....[0]....
.L_24:
        /*006c*/ 	.word	0x000000d0


	//   ....[1]....
        /*0070*/ 	.word	0x00000190


	//----- nvinfo : EIATTR_CBANK_PARAM_SIZE
	.align		4
.L_25:
        /*0074*/ 	.byte	0x03, 0x19
        /*0076*/ 	.short	0x0020


	//----- nvinfo : EIATTR_PARAM_CBANK
	.align		4
        /*0078*/ 	.byte	0x04, 0x0a
        /*007a*/ 	.short	(.L_27 - .L_26)
	.align		4
.L_26:
        /*007c*/ 	.word	index@(.nv.constant0._Z14sumMatrixOnGPUPfS_S_ii)
        /*0080*/ 	.short	0x0380
        /*0082*/ 	.short	0x0020


	//----- nvinfo : EIATTR_SW_WAR
	.align		4
.L_27:
        /*0084*/ 	.byte	0x04, 0x36
        /*0086*/ 	.short	(.L_29 - .L_28)
.L_28:
        /*0088*/ 	.word	0x00000008
.L_29:


//--------------------- .nv.info._Z14sumArraysOnGPUPfS_S_ --------------------------
	.section	.nv.info._Z14sumArraysOnGPUPfS_S_,"",@"SHT_CUDA_INFO"
	.sectionflags	@""
	.align	4


	//----- nvinfo : EIATTR_CUDA_API_VERSION
	.align		4
        /*0000*/ 	.byte	0x04, 0x37
        /*0002*/ 	.short	(.L_31 - .L_30)
.L_30:
        /*0004*/ 	.word	0x00000082


	//----- nvinfo : EIATTR_KPARAM_INFO
	.align		4
.L_31:
        /*0008*/ 	.byte	0x04, 0x17
        /*000a*/ 	.short	(.L_33 - .L_32)
.L_32:
        /*000c*/ 	.word	0x00000000
        /*0010*/ 	.short	0x0002
        /*0012*/ 	.short	0x0010
        /*0014*/ 	.byte	0x00, 0xf5, 0x21, 0x00


	//----- nvinfo : EIATTR_KPARAM_INFO
	.align		4
.L_33:
        /*0018*/ 	.byte	0x04, 0x17
        /*001a*/ 	.short	(.L_35 - .L_34)
.L_34:
        /*001c*/ 	.word	0x00000000
        /*0020*/ 	.short	0x0001
        /*0022*/ 	.short	0x0008
        /*0024*/ 	.byte	0x00, 0xf5, 0x21, 0x00


	//----- nvinfo : EIATTR_KPARAM_INFO
	.align		4
.L_35:
        /*0028*/ 	.byte	0x04, 0x17
        /*002a*/ 	.short	(.L_37 - .L_36)
.L_36:
        /*002c*/ 	.word	0x00000000
        /*0030*/ 	.short	0x0000
        /*0032*/ 	.short	0x0000
        /*0034*/ 	.byte	0x00, 0xf5, 0x21, 0x00


	//----- nvinfo : EIATTR_SPARSE_MMA_MASK
	.align		4
.L_37:
        /*0038*/ 	.byte	0x03, 0x50
        /*003a*/ 	.short	0x0000


	//----- nvinfo : EIATTR_MAXREG_COUNT
	.align		4
        /*003c*/ 	.byte	0x03, 0x1b
        /*003e*/ 	.short	0x00ff


	//----- nvinfo : EIATTR_MERCURY_ISA_VERSION
	.align		4
        /*0040*/ 	.byte	0x03, 0x5f
        /*0042*/ 	.short	0x0101


	//----- nvinfo : EIATTR_VRC_CTA_INIT_COUNT
	.align		4
        /*0044*/ 	.byte	0x02, 0x4a
	.zero		1
	.zero		1


	//----- nvinfo : EIATTR_EXIT_INSTR_OFFSETS
	.align		4
        /*0048*/ 	.byte	0x04, 0x1c
        /*004a*/ 	.short	(.L_39 - .L_38)


	//   ....[0]....
.L_38:
        /*004c*/ 	.word	0x00000100


	//----- nvinfo : EIATTR_CBANK_PARAM_SIZE
	.align		4
.L_39:
        /*0050*/ 	.byte	0x03, 0x19
        /*0052*/ 	.short	0x0018


	//----- nvinfo : EIATTR_PARAM_CBANK
	.align		4
        /*0054*/ 	.byte	0x04, 0x0a
        /*0056*/ 	.short	(.L_41 - .L_40)
	.align		4
.L_40:
        /*0058*/ 	.word	index@(.nv.constant0._Z14sumArraysOnGPUPfS_S_)
        /*005c*/ 	.short	0x0380
        /*005e*/ 	.short	0x0018


	//----- nvinfo : EIATTR_SW_WAR
	.align		4
.L_41:
        /*0060*/ 	.byte	0x04, 0x36
        /*0062*/ 	.short	(.L_43 - .L_42)
.L_42:
        /*0064*/ 	.word	0x00000008
.L_43:


//--------------------- .nv.callgraph             --------------------------
	.section	.nv.callgraph,"",@"SHT_CUDA_CALLGRAPH"
	.align	4
	.sectionentsize	8
	.align		4
        /*0000*/ 	.word	0x00000000
	.align		4
        /*0004*/ 	.word	0xffffffff
	.align		4
        /*0008*/ 	.word	0x00000000
	.align		4
        /*000c*/ 	.word	0xfffffffe
	.align		4
        /*0010*/ 	.word	0x00000000
	.align		4
        /*0014*/ 	.word	0xfffffffd
	.align		4
        /*0018*/ 	.word	0x00000000
	.align		4
        /*001c*/ 	.word	0xfffffffc


//--------------------- .text._Z14sumMatrixOnGPUPfS_S_ii --------------------------
	.section	.text._Z14sumMatrixOnGPUPfS_S_ii,"ax",@progbits
	.align	128
        .global         _Z14sumMatrixOnGPUPfS_S_ii
        .type           _Z14sumMatrixOnGPUPfS_S_ii,@function
        .size           _Z14sumMatrixOnGPUPfS_S_ii,(.L_x_2 - _Z14sumMatrixOnGPUPfS_S_ii)
        .other          _Z14sumMatrixOnGPUPfS_S_ii,@"STO_CUDA_ENTRY STV_DEFAULT"
_Z14sumMatrixOnGPUPfS_S_ii:
.text._Z14sumMatrixOnGPUPfS_S_ii:
[----:B------:R-:W-:Y:S01]  /*0000*/  LDC R1, c[0x0][0x37c] ;  /* 0x0000df00ff017b82 */ /* 0x000fe20000000800 */
[----:B------:R-:W0:Y:S07]  /*0010*/  S2R R3, SR_TID.Y ;  /* 0x0000000000037919 */ /* 0x000e2e0000002200 */
[----:B------:R-:W1:Y:S01]  /*0020*/  LDC R5, c[0x0][0x360] ;  /* 0x0000d800ff057b82 */ /* 0x000e620000000800 */
[----:B------:R-:W2:Y:S01]  /*0030*/  LDCU.64 UR6, c[0x0][0x398] ;  /* 0x00007300ff0677ac */ /* 0x000ea20008000a00 */
[----:B------:R-:W1:Y:S06]  /*0040*/  S2R R0, SR_TID.X ;  /* 0x0000000000007919 */ /* 0x000e6c0000002100 */
[----:B------:R-:W0:Y:S08]  /*0050*/  S2UR UR5, SR_CTAID.Y ;  /* 0x00000000000579c3 */ /* 0x000e300000002600 */
[----:B------:R-:W0:Y:S08]  /*0060*/  LDC R2, c[0x0][0x364] ;  /* 0x0000d900ff027b82 */ /* 0x000e300000000800 */
[----:B------:R-:W1:Y:S01]  /*0070*/  S2UR UR4, SR_CTAID.X ;  /* 0x00000000000479c3 */ /* 0x000e620000002500 */
[----:B0-----:R-:W-:-:S05]  /*0080*/  IMAD R3, R2, UR5, R3 ;  /* 0x0000000502037c24 */ /* 0x001fca000f8e0203 */
[----:B--2---:R-:W-:Y:S01]  /*0090*/  ISETP.GE.U32.AND P0, PT, R3, UR7, PT ;  /* 0x0000000703007c0c */ /* 0x004fe2000bf06070 */
[----:B-1----:R-:W-:-:S04]  /*00a0*/  IMAD R0, R5, UR4, R0 ;  /* 0x0000000405007c24 */ /* 0x002fc8000f8e0200 */
[----:B------:R-:W-:Y:S01]  /*00b0*/  IMAD R9, R3, UR6, R0 ;  /* 0x0000000603097c24 */ /* 0x000fe2000f8e0200 */
[----:B------:R-:W-:-:S13]  /*00c0*/  ISETP.GE.U32.OR P0, PT, R0, UR6, P0 ;  /* 0x0000000600007c0c */ /* 0x000fda0008706470 */
[----:B------:R-:W-:Y:S05]  /*00d0*/  @P0 EXIT ;  /* 0x000000000000094d */ /* 0x000fea0003800000 */
[----:B------:R-:W0:Y:S01]  /*00e0*/  LDC.64 R2, c[0x0][0x380] ;  /* 0x0000e000ff027b82 */ /* 0x000e220000000a00 */
[----:B------:R-:W1:Y:S07]  /*00f0*/  LDCU.64 UR4, c[0x0][0x358] ;  /* 0x00006b00ff0477ac */ /* 0x000e6e0008000a00 */
[----:B------:R-:W2:Y:S08]  /*0100*/  LDC.64 R4, c[0x0][0x388] ;  /* 0x0000e200ff047b82 */ /* 0x000eb00000000a00 */
[----:B------:R-:W3:Y:S01]  /*0110*/  LDC.64 R6, c[0x0][0x390] ;  /* 0x0000e400ff067b82 */ /* 0x000ee20000000a00 */
[----:B0-----:R-:W-:-:S06]  /*0120*/  IMAD.WIDE.U32 R2, R9, 0x4, R2 ;  /* 0x0000000409027825 */ /* 0x001fcc00078e0002 */
[----:B-1----:R-:W4:Y:S01]  /*0130*/  LDG.E R2, desc[UR4][R2.64] ;  /* 0x0000000402027981 */ /* 0x002f22000c1e1900 */
[----:B--2---:R-:W-:-:S06]  /*0140*/  IMAD.WIDE.U32 R4, R9, 0x4, R4 ;  /* 0x0000000409047825 */ /* 0x004fcc00078e0004 */
[----:B------:R-:W4:Y:S01]  /*0150*/  LDG.E R5, desc[UR4][R4.64] ;  /* 0x0000000404057981 */ /* 0x000f22000c1e1900 */
[----:B---3--:R-:W-:-:S04]  /*0160*/  IMAD.WIDE.U32 R6, R9, 0x4, R6 ;  /* 0x0000000409067825 */ /* 0x008fc800078e0006 */
[----:B----4-:R-:W-:-:S05]  /*0170*/  FADD R9, R2, R5 ;  /* 0x0000000502097221 */ /* 0x010fca0000000000 */
[----:B------:R-:W-:Y:S01]  /*0180*/  STG.E desc[UR4][R6.64], R9 ;  /* 0x0000000906007986 */ /* 0x000fe2000c101904 */
[----:B------:R-:W-:Y:S05]  /*0190*/  EXIT ;  /* 0x000000000000794d */ /* 0x000fea0003800000 */
.L_x_0:
[----:B------:R-:W-:-:S00]  /*01a0*/  BRA `(.L_x_0) ;  /* 0xfffffffc00fc7947 */ /* 0x000fc0000383ffff */
[----:B------:R-:W-:-:S00]  /*01b0*/  NOP ;  /* 0x0000000000007918 */ /* 0x000fc00000000000 */
        /* <DEDUP_REMOVED lines=12> */
.L_x_2:


//--------------------- .text._Z14sumArraysOnGPUPfS_S_ --------------------------
	.section	.text._Z14sumArraysOnGPUPfS_S_,"ax",@progbits
	.align	128
        .global         _Z14sumArraysOnGPUPfS_S_
        .type           _Z14sumArraysOnGPUPfS_S_,@function
        .size           _Z14sumArraysOnGPUPfS_S_,(.L_x_3 - _Z14sumArraysOnGPUPfS_S_)
        .other          _Z14sumArraysOnGPUPfS_S_,@"STO_CUDA_ENTRY STV_DEFAULT"
_Z14sumArraysOnGPUPfS_S_:
.text._Z14sumArraysOnGPUPfS_S_:
[----:B------:R-:W-:Y:S01]  /*0000*/  LDC R1, c[0x0][0x37c] ;  /* 0x0000df00ff017b82 */ /* 0x000fe20000000800 */
[----:B------:R-:W0:Y:S07]  /*0010*/  S2R R0, SR_TID.X ;  /* 0x0000000000007919 */ /* 0x000e2e0000002100 */
[----:B------:R-:W0:Y:S01]  /*0020*/  S2UR UR6, SR_CTAID.X ;  /* 0x00000000000679c3 */ /* 0x000e220000002500 */
[----:B------:R-:W1:Y:S07]  /*0030*/  LDCU.64 UR4, c[0x0][0x358] ;  /* 0x00006b00ff0477ac */ /* 0x000e6e0008000a00 */
[----:B------:R-:W0:Y:S08]  /*0040*/  LDC R9, c[0x0][0x360] ;  /* 0x0000d800ff097b82 */ /* 0x000e300000000800 */
[----:B------:R-:W2:Y:S08]  /*0050*/  LDC.64 R2, c[0x0][0x380] ;  /* 0x0000e000ff027b82 */ /* 0x000eb00000000a00 */
[----:B------:R-:W3:Y:S01]  /*0060*/  LDC.64 R4, c[0x0][0x388] ;  /* 0x0000e200ff047b82 */ /* 0x000ee20000000a00 */
[----:B0-----:R-:W-:-:S07]  /*0070*/  IMAD R9, R9, UR6, R0 ;  /* 0x0000000609097c24 */ /* 0x001fce000f8e0200 */
[----:B------:R-:W0:Y:S01]  /*0080*/  LDC.64 R6, c[0x0][0x390] ;  /* 0x0000e400ff067b82 */ /* 0x000e220000000a00 */
[----:B--2---:R-:W-:-:S06]  /*0090*/  IMAD.WIDE R2, R9, 0x4, R2 ;  /* 0x0000000409027825 */ /* 0x004fcc00078e0202 */
[----:B-1----:R-:W2:Y:S01]  /*00a0*/  LDG.E R2, desc[UR4][R2.64] ;  /* 0x0000000402027981 */ /* 0x002ea2000c1e1900 */
[----:B---3--:R-:W-:-:S06]  /*00b0*/  IMAD.WIDE R4, R9, 0x4, R4 ;  /* 0x0000000409047825 */ /* 0x008fcc00078e0204 */
[----:B------:R-:W2:Y:S01]  /*00c0*/  LDG.E R5, desc[UR4][R4.64] ;  /* 0x0000000404057981 */ /* 0x000ea2000c1e1900 */
[----:B0-----:R-:W-:-:S04]  /*00d0*/  IMAD.WIDE R6, R9, 0x4, R6 ;  /* 0x0000000409067825 */ /* 0x001fc800078e0206 */
[----:B--2---:R-:W-:-:S05]  /*00e0*/  FADD R9, R2, R5 ;  /* 0x0000000502097221 */ /* 0x004fca0000000000 */
[----:B------:R-:W-:Y:S01]  /*00f0*/  STG.E desc[UR4][R6.64], R9 ;  /* 0x0000000906007986 */ /* 0x000fe2000c101904 */
[----:B------:R-:W-:Y:S05]  /*0100*/  EXIT ;  /* 0x000000000000794d */ /* 0x000fea0003800000 */
.L_x_1:
        /* <DEDUP_REMOVED lines=15> */
.L_x_3:


//--------------------- .nv.shared.reserved.0     --------------------------
	.section	.nv.shared.reserved.0,"aw",@nobits
	.weak		__nv_reservedSMEM_offset_0_alias
	.size		__nv_reservedSMEM_offset_0_alias, 0, 64
	.other		__nv_reservedSMEM_offset_0_alias,@"STO_CUDA_RESERVED_SHARED STV_DEFAULT"
__nv_reservedSMEM_offset_0_alias:
	.zero		0
	.zero		64


//--------------------- .nv.constant0._Z14sumMatrixOnGPUPfS_S_ii --------------------------
	.section	.nv.constant0._Z14sumMatrixOnGPUPfS_S_ii,"a",@progbits
	.sectionflags	@""
	.align	4
.nv.constant0._Z14sumMatrixOnGPUPfS_S_ii:
	.zero		928


//--------------------- .nv.constant0._Z14sumArraysOnGPUPfS_S_ --------------------------
	.section	.nv.constant0._Z14sumArraysOnGPUPfS_S_,"a",@progbits
	.sectionflags	@""
	.align	4
.nv.constant0._Z14sumArraysOnGPUPfS_S_:
	.zero		920


//--------------------- SYMBOLS --------------------------

	.type		.nv.reservedSmem.offset0,@object
	.size		.nv.reservedSmem.offset0,0x4
